//
// Generated by NVIDIA NVVM Compiler
//
// Compiler Build ID: CL-36424714
// Cuda compilation tools, release 13.0, V13.0.88
// Based on NVVM 20.0.0
//

.version 9.0
.target sm_100
.address_size 64

	// .globl	_Z9addKernelPiS_S_

.visible .entry _Z9addKernelPiS_S_(
	.param .u64 .ptr .align 1 _Z9addKernelPiS_S__param_0,
	.param .u64 .ptr .align 1 _Z9addKernelPiS_S__param_1,
	.param .u64 .ptr .align 1 _Z9addKernelPiS_S__param_2
)
{
	.reg .pred 	%p<3>;
	.reg .b32 	%r<13>;
	.reg .b64 	%rd<11>;

	ld.param.u64 	%rd4, [_Z9addKernelPiS_S__param_0];
	ld.param.u64 	%rd5, [_Z9addKernelPiS_S__param_1];
	ld.param.u64 	%rd6, [_Z9addKernelPiS_S__param_2];
	mov.u32 	%r6, %tid.x;
	mov.u32 	%r7, %ctaid.x;
	mov.u32 	%r1, %ntid.x;
	mad.lo.s32 	%r12, %r7, %r1, %r6;
	setp.gt.s32 	%p1, %r12, 33791;
	@%p1 bra 	$L__BB0_3;
	mov.u32 	%r8, %nctaid.x;
	mul.lo.s32 	%r3, %r1, %r8;
	cvta.to.global.u64 	%rd1, %rd5;
	cvta.to.global.u64 	%rd2, %rd6;
	cvta.to.global.u64 	%rd3, %rd4;
$L__BB0_2:
	mul.wide.s32 	%rd7, %r12, 4;
	add.s64 	%rd8, %rd1, %rd7;
	ld.global.u32 	%r9, [%rd8];
	add.s64 	%rd9, %rd2, %rd7;
	ld.global.u32 	%r10, [%rd9];
	add.s32 	%r11, %r10, %r9;
	add.s64 	%rd10, %rd3, %rd7;
	st.global.u32 	[%rd10], %r11;
	add.s32 	%r12, %r12, %r3;
	setp.lt.s32 	%p2, %r12, 33792;
	@%p2 bra 	$L__BB0_2;
$L__BB0_3:
	ret;

}
	// .globl	_Z8add_fp32PfS_S_
.visible .entry _Z8add_fp32PfS_S_(
	.param .u64 .ptr .align 1 _Z8add_fp32PfS_S__param_0,
	.param .u64 .ptr .align 1 _Z8add_fp32PfS_S__param_1,
	.param .u64 .ptr .align 1 _Z8add_fp32PfS_S__param_2
)
{
	.reg .pred 	%p<3>;
	.reg .b32 	%r<10>;
	.reg .b32 	%f<4>;
	.reg .b64 	%rd<11>;

	ld.param.u64 	%rd4, [_Z8add_fp32PfS_S__param_0];
	ld.param.u64 	%rd5, [_Z8add_fp32PfS_S__param_1];
	ld.param.u64 	%rd6, [_Z8add_fp32PfS_S__param_2];
	mov.u32 	%r6, %tid.x;
	mov.u32 	%r7, %ctaid.x;
	mov.u32 	%r1, %ntid.x;
	mad.lo.s32 	%r9, %r7, %r1, %r6;
	setp.gt.s32 	%p1, %r9, 33791;
	@%p1 bra 	$L__BB1_3;
	mov.u32 	%r8, %nctaid.x;
	mul.lo.s32 	%r3, %r1, %r8;
	cvta.to.global.u64 	%rd1, %rd5;
	cvta.to.global.u64 	%rd2, %rd6;
	cvta.to.global.u64 	%rd3, %rd4;
$L__BB1_2:
	mul.wide.s32 	%rd7, %r9, 4;
	add.s64 	%rd8, %rd1, %rd7;
	ld.global.f32 	%f1, [%rd8];
	add.s64 	%rd9, %rd2, %rd7;
	ld.global.f32 	%f2, [%rd9];
	add.f32 	%f3, %f1, %f2;
	add.s64 	%rd10, %rd3, %rd7;
	st.global.f32 	[%rd10], %f3;
	add.s32 	%r9, %r9, %r3;
	setp.lt.s32 	%p2, %r9, 33792;
	@%p2 bra 	$L__BB1_2;
$L__BB1_3:
	ret;

}


// ===== COMPILED SASS (sm_100) =====

	.target	sm_100

	.elftype	@"ET_EXEC"


//--------------------- .note.nv.tkinfo           --------------------------
	.section	.note.nv.tkinfo,"",@"SHT_NOTE"
	.sectionflags	@"SHF_NOTE_NV_TKINFO"
	.tkinfo
        /*0018*/ 	.word	0x00000002
        /*0030*/ 	.string	""
        /*0030*/ 	.string	"ptxas"
        /*0030*/ 	.string	"Cuda compilation tools, release 13.0, V13.0.88"
        /*0030*/ 	.string	"Build cuda_13.0.r13.0/compiler.36424714_0"
        /*0030*/ 	.string	"-arch sm_100 -m 64 "



//--------------------- .note.nv.cuinfo           --------------------------
	.section	.note.nv.cuinfo,"",@"SHT_NOTE"
	.sectionflags	@"SHF_NOTE_NV_CUINFO"
        /*0018*/ 	.short	0x0002
        /*001a*/ 	.short	0x0064
        /*001c*/ 	.short	0x0082
	.zero		2


//--------------------- .nv.info                  --------------------------
	.section	.nv.info,"",@"SHT_CUDA_INFO"
	.align	4


	//----- nvinfo : EIATTR_REGCOUNT
	.align		4
        /*0000*/ 	.byte	0x04, 0x2f
        /*0002*/ 	.short	(.L_1 - .L_0)
	.align		4
.L_0:
        /*0004*/ 	.word	index@(_Z9addKernelPiS_S_)
        /*0008*/ 	.word	0x00000014


	//----- nvinfo : EIATTR_FRAME_SIZE
	.align		4
.L_1:
        /*000c*/ 	.byte	0x04, 0x11
        /*000e*/ 	.short	(.L_3 - .L_2)
	.align		4
.L_2:
        /*0010*/ 	.word	index@(_Z9addKernelPiS_S_)
        /*0014*/ 	.word	0x00000000


	//----- nvinfo : EIATTR_REGCOUNT
	.align		4
.L_3:
        /*0018*/ 	.byte	0x04, 0x2f
        /*001a*/ 	.short	(.L_5 - .L_4)
	.align		4
.L_4:
        /*001c*/ 	.word	index@(_Z8add_fp32PfS_S_)
        /*0020*/ 	.word	0x00000014


	//----- nvinfo : EIATTR_FRAME_SIZE
	.align		4
.L_5:
        /*0024*/ 	.byte	0x04, 0x11
        /*0026*/ 	.short	(.L_7 - .L_6)
	.align		4
.L_6:
        /*0028*/ 	.word	index@(_Z8add_fp32PfS_S_)
        /*002c*/ 	.word	0x00000000


	//----- nvinfo : EIATTR_MIN_STACK_SIZE
	.align		4
.L_7:
        /*0030*/ 	.byte	0x04, 0x12
        /*0032*/ 	.short	(.L_9 - .L_8)
	.align		4
.L_8:
        /*0034*/ 	.word	index@(_Z8add_fp32PfS_S_)
        /*0038*/ 	.word	0x00000000


	//----- nvinfo : EIATTR_MIN_STACK_SIZE
	.align		4
.L_9:
        /*003c*/ 	.byte	0x04, 0x12
        /*003e*/ 	.short	(.L_11 - .L_10)
	.align		4
.L_10:
        /*0040*/ 	.word	index@(_Z9addKernelPiS_S_)
        /*0044*/ 	.word	0x00000000
.L_11:


//--------------------- .nv.compat                --------------------------
	.section	.nv.compat,"",@"SHT_CUDA_COMPAT_INFO"
	.align	4
        /*0000*/ 	.byte	0x02, 0x09, 0x00, 0x00, 0x02, 0x02, 0x01, 0x00, 0x02, 0x05, 0x05, 0x00, 0x03, 0x07, 0x01, 0x01
        /*0010*/ 	.byte	0x02, 0x03, 0x00, 0x00, 0x02, 0x06, 0x01, 0x00, 0x04, 0x0b, 0x08, 0x00, 0x09, 0x00, 0x00, 0x00
        /*0020*/ 	.byte	0x00, 0x00, 0x00, 0x00


//--------------------- .nv.info._Z8add_fp32PfS_S_ --------------------------
	.section	.nv.info._Z8add_fp32PfS_S_,"",@"SHT_CUDA_INFO"
	.sectionflags	@""
	.align	4


	//----- nvinfo : EIATTR_CUDA_API_VERSION
	.align		4
        /*0000*/ 	.byte	0x04, 0x37
        /*0002*/ 	.short	(.L_13 - .L_12)
.L_12:
        /*0004*/ 	.word	0x00000082


	//----- nvinfo : EIATTR_KPARAM_INFO
	.align		4
.L_13:
        /*0008*/ 	.byte	0x04, 0x17
        /*000a*/ 	.short	(.L_15 - .L_14)
.L_14:
        /*000c*/ 	.word	0x00000000
        /*0010*/ 	.short	0x0002
        /*0012*/ 	.short	0x0010
        /*0014*/ 	.byte	0x00, 0xf5, 0x21, 0x00


	//----- nvinfo : EIATTR_KPARAM_INFO
	.align		4
.L_15:
        /*0018*/ 	.byte	0x04, 0x17
        /*001a*/ 	.short	(.L_17 - .L_16)
.L_16:
        /*001c*/ 	.word	0x00000000
        /*0020*/ 	.short	0x0001
        /*0022*/ 	.short	0x0008
        /*0024*/ 	.byte	0x00, 0xf5, 0x21, 0x00


	//----- nvinfo : EIATTR_KPARAM_INFO
	.align		4
.L_17:
        /*0028*/ 	.byte	0x04, 0x17
        /*002a*/ 	.short	(.L_19 - .L_18)
.L_18:
        /*002c*/ 	.word	0x00000000
        /*0030*/ 	.short	0x0000
        /*0032*/ 	.short	0x0000
        /*0034*/ 	.byte	0x00, 0xf5, 0x21, 0x00


	//----- nvinfo : EIATTR_SPARSE_MMA_MASK
	.align		4
.L_19:
        /*0038*/ 	.byte	0x03, 0x50
        /*003a*/ 	.short	0x0000


	//----- nvinfo : EIATTR_MAXREG_COUNT
	.align		4
        /*003c*/ 	.byte	0x03, 0x1b
        /*003e*/ 	.short	0x00ff


	//----- nvinfo : EIATTR_MERCURY_ISA_VERSION
	.align		4
        /*0040*/ 	.byte	0x03, 0x5f
        /*0042*/ 	.short	0x0101


	//----- nvinfo : EIATTR_VRC_CTA_INIT_COUNT
	.align		4
        /*0044*/ 	.byte	0x02, 0x4a
	.zero		1
	.zero		1


	//----- nvinfo : EIATTR_EXIT_INSTR_OFFSETS
	.align		4
        /*0048*/ 	.byte	0x04, 0x1c
        /*004a*/ 	.short	(.L_21 - .L_20)


	//   ....[0]....
.L_20:
        /*004c*/ 	.word	0x00000060


	//   ....[1]....
        /*0050*/ 	.word	0x00000170


	//----- nvinfo : EIATTR_CRS_STACK_SIZE
	.align		4
.L_21:
        /*0054*/ 	.byte	0x04, 0x1e
        /*0056*/ 	.short	(.L_23 - .L_22)
.L_22:
        /*0058*/ 	.word	0x00000000


	//----- nvinfo : EIATTR_CBANK_PARAM_SIZE
	.align		4
.L_23:
        /*005c*/ 	.byte	0x03, 0x19
        /*005e*/ 	.short	0x0018


	//----- nvinfo : EIATTR_PARAM_CBANK
	.align		4
        /*0060*/ 	.byte	0x04, 0x0a
        /*0062*/ 	.short	(.L_25 - .L_24)
	.align		4
.L_24:
        /*0064*/ 	.word	index@(.nv.constant0._Z8add_fp32PfS_S_)
        /*0068*/ 	.short	0x0380
        /*006a*/ 	.short	0x0018


	//----- nvinfo : EIATTR_SW_WAR
	.align		4
.L_25:
        /*006c*/ 	.byte	0x04, 0x36
        /*006e*/ 	.short	(.L_27 - .L_26)
.L_26:
        /*0070*/ 	.word	0x00000008
.L_27:


//--------------------- .nv.info._Z9addKernelPiS_S_ --------------------------
	.section	.nv.info._Z9addKernelPiS_S_,"",@"SHT_CUDA_INFO"
	.sectionflags	@""
	.align	4


	//----- nvinfo : EIATTR_CUDA_API_VERSION
	.align		4
        /*0000*/ 	.byte	0x04, 0x37
        /*0002*/ 	.short	(.L_29 - .L_28)
.L_28:
        /*0004*/ 	.word	0x00000082


	//----- nvinfo : EIATTR_KPARAM_INFO
	.align		4
.L_29:
        /*0008*/ 	.byte	0x04, 0x17
        /*000a*/ 	.short	(.L_31 - .L_30)
.L_30:
        /*000c*/ 	.word	0x00000000
        /*0010*/ 	.short	0x0002
        /*0012*/ 	.short	0x0010
        /*0014*/ 	.byte	0x00, 0xf5, 0x21, 0x00


	//----- nvinfo : EIATTR_KPARAM_INFO
	.align		4
.L_31:
        /*0018*/ 	.byte	0x04, 0x17
        /*001a*/ 	.short	(.L_33 - .L_32)
.L_32:
        /*001c*/ 	.word	0x00000000
        /*0020*/ 	.short	0x0001
        /*0022*/ 	.short	0x0008
        /*0024*/ 	.byte	0x00, 0xf5, 0x21, 0x00


	//----- nvinfo : EIATTR_KPARAM_INFO
	.align		4
.L_33:
        /*0028*/ 	.byte	0x04, 0x17
        /*002a*/ 	.short	(.L_35 - .L_34)
.L_34:
        /*002c*/ 	.word	0x00000000
        /*0030*/ 	.short	0x0000
        /*0032*/ 	.short	0x0000
        /*0034*/ 	.byte	0x00, 0xf5, 0x21, 0x00


	//----- nvinfo : EIATTR_SPARSE_MMA_MASK
	.align		4
.L_35:
        /*0038*/ 	.byte	0x03, 0x50
        /*003a*/ 	.short	0x0000


	//----- nvinfo : EIATTR_MAXREG_COUNT
	.align		4
        /*003c*/ 	.byte	0x03, 0x1b
        /*003e*/ 	.short	0x00ff


	//----- nvinfo : EIATTR_MERCURY_ISA_VERSION
	.align		4
        /*0040*/ 	.byte	0x03, 0x5f
        /*0042*/ 	.short	0x0101


	//----- nvinfo : EIATTR_VRC_CTA_INIT_COUNT
	.align		4
        /*0044*/ 	.byte	0x02, 0x4a
	.zero		1
	.zero		1


	//----- nvinfo : EIATTR_EXIT_INSTR_OFFSETS
	.align		4
        /*0048*/ 	.byte	0x04, 0x1c
        /*004a*/ 	.short	(.L_37 - .L_36)


	//   ....[0]....
.L_36:
        /*004c*/ 	.word	0x00000060


	//   ....[1]....
        /*0050*/ 	.word	0x00000170


	//----- nvinfo : EIATTR_CRS_STACK_SIZE
	.align		4
.L_37:
        /*0054*/ 	.byte	0x04, 0x1e
        /*0056*/ 	.short	(.L_39 - .L_38)
.L_38:
        /*0058*/ 	.word	0x00000000


	//----- nvinfo : EIATTR_CBANK_PARAM_SIZE
	.align		4
.L_39:
        /*005c*/ 	.byte	0x03, 0x19
        /*005e*/ 	.short	0x0018


	//----- nvinfo : EIATTR_PARAM_CBANK
	.align		4
        /*0060*/ 	.byte	0x04, 0x0a
        /*0062*/ 	.short	(.L_41 - .L_40)
	.align		4
.L_40:
        /*0064*/ 	.word	index@(.nv.constant0._Z9addKernelPiS_S_)
        /*0068*/ 	.short	0x0380
        /*006a*/ 	.short	0x0018


	//----- nvinfo : EIATTR_SW_WAR
	.align		4
.L_41:
        /*006c*/ 	.byte	0x04, 0x36
        /*006e*/ 	.short	(.L_43 - .L_42)
.L_42:
        /*0070*/ 	.word	0x00000008
.L_43:


//--------------------- .nv.callgraph             --------------------------
	.section	.nv.callgraph,"",@"SHT_CUDA_CALLGRAPH"
	.align	4
	.sectionentsize	8
	.align		4
        /*0000*/ 	.word	0x00000000
	.align		4
        /*0004*/ 	.word	0xffffffff
	.align		4
        /*0008*/ 	.word	0x00000000
	.align		4
        /*000c*/ 	.word	0xfffffffe
	.align		4
        /*0010*/ 	.word	0x00000000
	.align		4
        /*0014*/ 	.word	0xfffffffd
	.align		4
        /*0018*/ 	.word	0x00000000
	.align		4
        /*001c*/ 	.word	0xfffffffc


//--------------------- .text._Z8add_fp32PfS_S_   --------------------------
	.section	.text._Z8add_fp32PfS_S_,"ax",@progbits
	.align	128
        .global         _Z8add_fp32PfS_S_
        .type           _Z8add_fp32PfS_S_,@function
        .size           _Z8add_fp32PfS_S_,(.L_x_4 - _Z8add_fp32PfS_S_)
        .other          _Z8add_fp32PfS_S_,@"STO_CUDA_ENTRY STV_DEFAULT"
_Z8add_fp32PfS_S_:
.text._Z8add_fp32PfS_S_:
[----:B------:R-:W-:Y:S01]  /*0000*/  LDC R1, c[0x0][0x37c] ;  /* 0x0000df00ff017b82 */ /* 0x000fe20000000800 */
[----:B------:R-:W0:Y:S07]  /*0010*/  S2R R0, SR_TID.X ;  /* 0x0000000000007919 */ /* 0x000e2e0000002100 */
[----:B------:R-:W0:Y:S08]  /*0020*/  S2UR UR4, SR_CTAID.X ;  /* 0x00000000000479c3 */ /* 0x000e300000002500 */
[----:B------:R-:W0:Y:S02]  /*0030*/  LDC R15, c[0x0][0x360] ;  /* 0x0000d800ff0f7b82 */ /* 0x000e240000000800 */
[----:B0-----:R-:W-:-:S05]  /*0040*/  IMAD R0, R15, UR4, R0 ;  /* 0x000000040f007c24 */ /* 0x001fca000f8e0200 */
[----:B------:R-:W-:-:S13]  /*0050*/  ISETP.GT.AND P0, PT, R0, 0x83ff, PT ;  /* 0x000083ff0000780c */ /* 0x000fda0003f04270 */
[----:B------:R-:W-:Y:S05]  /*0060*/  @P0 EXIT ;  /* 0x000000000000094d */ /* 0x000fea0003800000 */
[----:B------:R-:W0:Y:S01]  /*0070*/  LDC.64 R10, c[0x0][0x390] ;  /* 0x0000e400ff0a7b82 */ /* 0x000e220000000a00 */
[----:B------:R-:W1:Y:S01]  /*0080*/  LDCU UR4, c[0x0][0x370] ;  /* 0x00006e00ff0477ac */ /* 0x000e620008000800 */
[----:B------:R-:W2:Y:S06]  /*0090*/  LDCU.64 UR6, c[0x0][0x358] ;  /* 0x00006b00ff0677ac */ /* 0x000eac0008000a00 */
[----:B------:R-:W3:Y:S08]  /*00a0*/  LDC.64 R12, c[0x0][0x380] ;  /* 0x0000e000ff0c7b82 */ /* 0x000ef00000000a00 */
[----:B------:R-:W4:Y:S01]  /*00b0*/  LDC.64 R8, c[0x0][0x388] ;  /* 0x0000e200ff087b82 */ /* 0x000f220000000a00 */
[----:B-1----:R-:W-:-:S07]  /*00c0*/  IMAD R15, R15, UR4, RZ ;  /* 0x000000040f0f7c24 */ /* 0x002fce000f8e02ff */
.L_x_0:
[----:B----4-:R-:W-:-:S04]  /*00d0*/  IMAD.WIDE R2, R0, 0x4, R8 ;  /* 0x0000000400027825 */ /* 0x010fc800078e0208 */
[C---:B0-----:R-:W-:Y:S02]  /*00e0*/  IMAD.WIDE R4, R0.reuse, 0x4, R10 ;  /* 0x0000000400047825 */ /* 0x041fe400078e020a */
[----:B--2---:R-:W2:Y:S04]  /*00f0*/  LDG.E R2, desc[UR6][R2.64] ;  /* 0x0000000602027981 */ /* 0x004ea8000c1e1900 */
[----:B------:R-:W2:Y:S01]  /*0100*/  LDG.E R5, desc[UR6][R4.64] ;  /* 0x0000000604057981 */ /* 0x000ea2000c1e1900 */
[----:B-1-3--:R-:W-:Y:S01]  /*0110*/  IMAD.WIDE R6, R0, 0x4, R12 ;  /* 0x0000000400067825 */ /* 0x00afe200078e020c */
[----:B------:R-:W-:-:S04]  /*0120*/  IADD3 R0, PT, PT, R15, R0, RZ ;  /* 0x000000000f007210 */ /* 0x000fc80007ffe0ff */
[----:B------:R-:W-:Y:S01]  /*0130*/  ISETP.GE.AND P0, PT, R0, 0x8400, PT ;  /* 0x000084000000780c */ /* 0x000fe20003f06270 */
[----:B--2---:R-:W-:-:S05]  /*0140*/  FADD R17, R2, R5 ;  /* 0x0000000502117221 */ /* 0x004fca0000000000 */
[----:B------:R1:W-:Y:S07]  /*0150*/  STG.E desc[UR6][R6.64], R17 ;  /* 0x0000001106007986 */ /* 0x0003ee000c101906 */
[----:B------:R-:W-:Y:S05]  /*0160*/  @!P0 BRA `(.L_x_0) ;  /* 0xfffffffc00d88947 */ /* 0x000fea000383ffff */
[----:B------:R-:W-:Y:S05]  /*0170*/  EXIT ;  /* 0x000000000000794d */ /* 0x000fea0003800000 */
.L_x_1:
[----:B------:R-:W-:-:S00]  /*0180*/  BRA `(.L_x_1) ;  /* 0xfffffffc00fc7947 */ /* 0x000fc0000383ffff */
[----:B------:R-:W-:-:S00]  /*0190*/  NOP ;  /* 0x0000000000007918 */ /* 0x000fc00000000000 */
        /* <DEDUP_REMOVED lines=14> */
.L_x_4:


//--------------------- .text._Z9addKernelPiS_S_  --------------------------
	.section	.text._Z9addKernelPiS_S_,"ax",@progbits
	.align	128
        .global         _Z9addKernelPiS_S_
        .type           _Z9addKernelPiS_S_,@function
        .size           _Z9addKernelPiS_S_,(.L_x_5 - _Z9addKernelPiS_S_)
        .other          _Z9addKernelPiS_S_,@"STO_CUDA_ENTRY STV_DEFAULT"
_Z9addKernelPiS_S_:
.text._Z9addKernelPiS_S_:
        /* <DEDUP_REMOVED lines=13> */
.L_x_2:
[----:B----4-:R-:W-:-:S04]  /*00d0*/  IMAD.WIDE R2, R0, 0x4, R8 ;  /* 0x0000000400027825 */ /* 0x010fc800078e0208 */
[C---:B0-----:R-:W-:Y:S02]  /*00e0*/  IMAD.WIDE R4, R0.reuse, 0x4, R10 ;  /* 0x0000000400047825 */ /* 0x041fe400078e020a */
[----:B--2---:R-:W2:Y:S04]  /*00f0*/  LDG.E R2, desc[UR6][R2.64] ;  /* 0x0000000602027981 */ /* 0x004ea8000c1e1900 */
[----:B------:R-:W2:Y:S01]  /*0100*/  LDG.E R5, desc[UR6][R4.64] ;  /* 0x0000000604057981 */ /* 0x000ea2000c1e1900 */
[----:B-1-3--:R-:W-:Y:S01]  /*0110*/  IMAD.WIDE R6, R0, 0x4, R12 ;  /* 0x0000000400067825 */ /* 0x00afe200078e020c */
[----:B------:R-:W-:-:S04]  /*0120*/  IADD3 R0, PT, PT, R15, R0, RZ ;  /* 0x000000000f007210 */ /* 0x000fc80007ffe0ff */
[----:B------:R-:W-:Y:S02]  /*0130*/  ISETP.GE.AND P0, PT, R0, 0x8400, PT ;  /* 0x000084000000780c */ /* 0x000fe40003f06270 */
[----:B--2---:R-:W-:-:S05]  /*0140*/  IADD3 R17, PT, PT, R2, R5, RZ ;  /* 0x0000000502117210 */ /* 0x004fca0007ffe0ff */
[----:B------:R1:W-:Y:S06]  /*0150*/  STG.E desc[UR6][R6.64], R17 ;  /* 0x0000001106007986 */ /* 0x0003ec000c101906 */
[----:B------:R-:W-:Y:S05]  /*0160*/  @!P0 BRA `(.L_x_2) ;  /* 0xfffffffc00d88947 */ /* 0x000fea000383ffff */
[----:B------:R-:W-:Y:S05]  /*0170*/  EXIT ;  /* 0x000000000000794d */ /* 0x000fea0003800000 */
.L_x_3:
        /* <DEDUP_REMOVED lines=16> */
.L_x_5:


//--------------------- .nv.shared.reserved.0     --------------------------
	.section	.nv.shared.reserved.0,"aw",@nobits
	.weak		__nv_reservedSMEM_offset_0_alias
	.size		__nv_reservedSMEM_offset_0_alias, 0, 64
	.other		__nv_reservedSMEM_offset_0_alias,@"STO_CUDA_RESERVED_SHARED STV_DEFAULT"
__nv_reservedSMEM_offset_0_alias:
	.zero		0
	.zero		64


//--------------------- .nv.constant0._Z8add_fp32PfS_S_ --------------------------
	.section	.nv.constant0._Z8add_fp32PfS_S_,"a",@progbits
	.sectionflags	@""
	.align	4
.nv.constant0._Z8add_fp32PfS_S_:
	.zero		920


//--------------------- .nv.constant0._Z9addKernelPiS_S_ --------------------------
	.section	.nv.constant0._Z9addKernelPiS_S_,"a",@progbits
	.sectionflags	@""
	.align	4
.nv.constant0._Z9addKernelPiS_S_:
	.zero		920


//--------------------- SYMBOLS --------------------------

	.type		.nv.reservedSmem.offset0,@object
	.size		.nv.reservedSmem.offset0,0x4
